	.headerflags	@"EF_CUDA_TEXMODE_UNIFIED EF_CUDA_64BIT_ADDRESS EF_CUDA_ACCELERATORS EF_CUDA_SM90 EF_CUDA_VIRTUAL_SM(EF_CUDA_SM90)"
	.elftype	@"ET_EXEC"


//--------------------- .nv.info                  --------------------------
	.section	.nv.info,"",@"SHT_CUDA_INFO"
	.align	4


	//----- nvinfo : EIATTR_REGCOUNT
	.align		4
        /*0000*/ 	.byte	0x04, 0x2f
        /*0002*/ 	.short	(.L_1 - .L_0)
	.align		4
.L_0:
        /*0004*/ 	.word	index@(triton_poi_fused__unsafe_index_add_convolution_mul_relu_sub_24)
        /*0008*/ 	.word	0x00000020


	//----- nvinfo : EIATTR_MIN_STACK_SIZE
	.align		4
.L_1:
        /*000c*/ 	.byte	0x04, 0x12
        /*000e*/ 	.short	(.L_3 - .L_2)
	.align		4
.L_2:
        /*0010*/ 	.word	index@(triton_poi_fused__unsafe_index_add_convolution_mul_relu_sub_24)
        /*0014*/ 	.word	0x00000000


	//----- nvinfo : EIATTR_FRAME_SIZE
	.align		4
.L_3:
        /*0018*/ 	.byte	0x04, 0x11
        /*001a*/ 	.short	(.L_5 - .L_4)
	.align		4
.L_4:
        /*001c*/ 	.word	index@(triton_poi_fused__unsafe_index_add_convolution_mul_relu_sub_24)
        /*0020*/ 	.word	0x00000000


	//----- nvinfo : EIATTR_MIN_STACK_SIZE
	.align		4
.L_5:
        /*0024*/ 	.byte	0x04, 0x12
        /*0026*/ 	.short	(.L_7 - .L_6)
	.align		4
.L_6:
        /*0028*/ 	.word	index@(triton_poi_fused__unsafe_index_add_convolution_mul_relu_sub_24)
        /*002c*/ 	.word	0x00000000
.L_7:


//--------------------- .nv.info.triton_poi_fused__unsafe_index_add_convolution_mul_relu_sub_24 --------------------------
	.section	.nv.info.triton_poi_fused__unsafe_index_add_convolution_mul_relu_sub_24,"",@"SHT_CUDA_INFO"
	.sectionflags	@""
	.align	4


	//----- nvinfo : EIATTR_CUDA_API_VERSION
	.align		4
        /*0000*/ 	.byte	0x04, 0x37
        /*0002*/ 	.short	(.L_9 - .L_8)
.L_8:
        /*0004*/ 	.word	0x0000007c


	//----- nvinfo : EIATTR_KPARAM_INFO
	.align		4
.L_9:
        /*0008*/ 	.byte	0x04, 0x17
        /*000a*/ 	.short	(.L_11 - .L_10)
.L_10:
        /*000c*/ 	.word	0x00000000
        /*0010*/ 	.short	0x000d
        /*0012*/ 	.short	0x0068
        /*0014*/ 	.byte	0x00, 0xf0, 0x11, 0x00


	//----- nvinfo : EIATTR_KPARAM_INFO
	.align		4
.L_11:
        /*0018*/ 	.byte	0x04, 0x17
        /*001a*/ 	.short	(.L_13 - .L_12)
.L_12:
        /*001c*/ 	.word	0x00000000
        /*0020*/ 	.short	0x000c
        /*0022*/ 	.short	0x0060
        /*0024*/ 	.byte	0x00, 0xf4, 0x21, 0x00


	//----- nvinfo : EIATTR_KPARAM_INFO
	.align		4
.L_13:
        /*0028*/ 	.byte	0x04, 0x17
        /*002a*/ 	.short	(.L_15 - .L_14)
.L_14:
        /*002c*/ 	.word	0x00000000
        /*0030*/ 	.short	0x000b
        /*0032*/ 	.short	0x0058
        /*0034*/ 	.byte	0x00, 0xf4, 0x21, 0x00


	//----- nvinfo : EIATTR_KPARAM_INFO
	.align		4
.L_15:
        /*0038*/ 	.byte	0x04, 0x17
        /*003a*/ 	.short	(.L_17 - .L_16)
.L_16:
        /*003c*/ 	.word	0x00000000
        /*0040*/ 	.short	0x000a
        /*0042*/ 	.short	0x0050
        /*0044*/ 	.byte	0x00, 0xf4, 0x21, 0x00


	//----- nvinfo : EIATTR_KPARAM_INFO
	.align		4
.L_17:
        /*0048*/ 	.byte	0x04, 0x17
        /*004a*/ 	.short	(.L_19 - .L_18)
.L_18:
        /*004c*/ 	.word	0x00000000
        /*0050*/ 	.short	0x0009
        /*0052*/ 	.short	0x0048
        /*0054*/ 	.byte	0x00, 0xf4, 0x21, 0x00


	//----- nvinfo : EIATTR_KPARAM_INFO
	.align		4
.L_19:
        /*0058*/ 	.byte	0x04, 0x17
        /*005a*/ 	.short	(.L_21 - .L_20)
.L_20:
        /*005c*/ 	.word	0x00000000
        /*0060*/ 	.short	0x0008
        /*0062*/ 	.short	0x0040
        /*0064*/ 	.byte	0x00, 0xf4, 0x21, 0x00


	//----- nvinfo : EIATTR_KPARAM_INFO
	.align		4
.L_21:
        /*0068*/ 	.byte	0x04, 0x17
        /*006a*/ 	.short	(.L_23 - .L_22)
.L_22:
        /*006c*/ 	.word	0x00000000
        /*0070*/ 	.short	0x0007
        /*0072*/ 	.short	0x0038
        /*0074*/ 	.byte	0x00, 0xf4, 0x21, 0x00


	//----- nvinfo : EIATTR_KPARAM_INFO
	.align		4
.L_23:
        /*0078*/ 	.byte	0x04, 0x17
        /*007a*/ 	.short	(.L_25 - .L_24)
.L_24:
        /*007c*/ 	.word	0x00000000
        /*0080*/ 	.short	0x0006
        /*0082*/ 	.short	0x0030
        /*0084*/ 	.byte	0x00, 0xf4, 0x21, 0x00


	//----- nvinfo : EIATTR_KPARAM_INFO
	.align		4
.L_25:
        /*0088*/ 	.byte	0x04, 0x17
        /*008a*/ 	.short	(.L_27 - .L_26)
.L_26:
        /*008c*/ 	.word	0x00000000
        /*0090*/ 	.short	0x0005
        /*0092*/ 	.short	0x0028
        /*0094*/ 	.byte	0x00, 0xf4, 0x21, 0x00


	//----- nvinfo : EIATTR_KPARAM_INFO
	.align		4
.L_27:
        /*0098*/ 	.byte	0x04, 0x17
        /*009a*/ 	.short	(.L_29 - .L_28)
.L_28:
        /*009c*/ 	.word	0x00000000
        /*00a0*/ 	.short	0x0004
        /*00a2*/ 	.short	0x0020
        /*00a4*/ 	.byte	0x00, 0xf4, 0x21, 0x00


	//----- nvinfo : EIATTR_KPARAM_INFO
	.align		4
.L_29:
        /*00a8*/ 	.byte	0x04, 0x17
        /*00aa*/ 	.short	(.L_31 - .L_30)
.L_30:
        /*00ac*/ 	.word	0x00000000
        /*00b0*/ 	.short	0x0003
        /*00b2*/ 	.short	0x0018
        /*00b4*/ 	.byte	0x00, 0xf4, 0x21, 0x00


	//----- nvinfo : EIATTR_KPARAM_INFO
	.align		4
.L_31:
        /*00b8*/ 	.byte	0x04, 0x17
        /*00ba*/ 	.short	(.L_33 - .L_32)
.L_32:
        /*00bc*/ 	.word	0x00000000
        /*00c0*/ 	.short	0x0002
        /*00c2*/ 	.short	0x0010
        /*00c4*/ 	.byte	0x00, 0xf4, 0x21, 0x00


	//----- nvinfo : EIATTR_KPARAM_INFO
	.align		4
.L_33:
        /*00c8*/ 	.byte	0x04, 0x17
        /*00ca*/ 	.short	(.L_35 - .L_34)
.L_34:
        /*00cc*/ 	.word	0x00000000
        /*00d0*/ 	.short	0x0001
        /*00d2*/ 	.short	0x0008
        /*00d4*/ 	.byte	0x00, 0xf4, 0x21, 0x00


	//----- nvinfo : EIATTR_KPARAM_INFO
	.align		4
.L_35:
        /*00d8*/ 	.byte	0x04, 0x17
        /*00da*/ 	.short	(.L_37 - .L_36)
.L_36:
        /*00dc*/ 	.word	0x00000000
        /*00e0*/ 	.short	0x0000
        /*00e2*/ 	.short	0x0000
        /*00e4*/ 	.byte	0x00, 0xf4, 0x21, 0x00


	//----- nvinfo : EIATTR_SPARSE_MMA_MASK
	.align		4
.L_37:
        /*00e8*/ 	.byte	0x03, 0x50
        /*00ea*/ 	.short	0x0000


	//----- nvinfo : EIATTR_MAXREG_COUNT
	.align		4
        /*00ec*/ 	.byte	0x03, 0x1b
        /*00ee*/ 	.short	0x00ff


	//----- nvinfo : EIATTR_EXIT_INSTR_OFFSETS
	.align		4
        /*00f0*/ 	.byte	0x04, 0x1c
        /*00f2*/ 	.short	(.L_39 - .L_38)


	//   ....[0]....
.L_38:
        /*00f4*/ 	.word	0x00000ce0


	//----- nvinfo : EIATTR_REQNTID
	.align		4
.L_39:
        /*00f8*/ 	.byte	0x04, 0x10
        /*00fa*/ 	.short	(.L_41 - .L_40)
.L_40:
        /*00fc*/ 	.word	0x00000080
        /*0100*/ 	.word	0x00000001
        /*0104*/ 	.word	0x00000001


	//----- nvinfo : EIATTR_CBANK_PARAM_SIZE
	.align		4
.L_41:
        /*0108*/ 	.byte	0x03, 0x19
        /*010a*/ 	.short	0x006c


	//----- nvinfo : EIATTR_PARAM_CBANK
	.align		4
        /*010c*/ 	.byte	0x04, 0x0a
        /*010e*/ 	.short	(.L_43 - .L_42)
	.align		4
.L_42:
        /*0110*/ 	.word	index@(.nv.constant0.triton_poi_fused__unsafe_index_add_convolution_mul_relu_sub_24)
        /*0114*/ 	.short	0x0210
        /*0116*/ 	.short	0x006c


	//----- nvinfo : EIATTR_SW_WAR
	.align		4
.L_43:
        /*0118*/ 	.byte	0x04, 0x36
        /*011a*/ 	.short	(.L_45 - .L_44)
.L_44:
        /*011c*/ 	.word	0x00000008
.L_45:


//--------------------- .nv.callgraph             --------------------------
	.section	.nv.callgraph,"",@"SHT_CUDA_CALLGRAPH"
	.align	4
	.sectionentsize	8
	.align		4
        /*0000*/ 	.word	0x00000000
	.align		4
        /*0004*/ 	.word	0xffffffff
	.align		4
        /*0008*/ 	.word	0x00000000
	.align		4
        /*000c*/ 	.word	0xfffffffe
	.align		4
        /*0010*/ 	.word	0x00000000
	.align		4
        /*0014*/ 	.word	0xfffffffd
	.align		4
        /*0018*/ 	.word	0x00000000
	.align		4
        /*001c*/ 	.word	0xfffffffc


//--------------------- .text.triton_poi_fused__unsafe_index_add_convolution_mul_relu_sub_24 --------------------------
	.section	.text.triton_poi_fused__unsafe_index_add_convolution_mul_relu_sub_24,"ax",@progbits
	.align	128
        .global         triton_poi_fused__unsafe_index_add_convolution_mul_relu_sub_24
        .type           triton_poi_fused__unsafe_index_add_convolution_mul_relu_sub_24,@function
        .size           triton_poi_fused__unsafe_index_add_convolution_mul_relu_sub_24,(.L_x_1 - triton_poi_fused__unsafe_index_add_convolution_mul_relu_sub_24)
        .other          triton_poi_fused__unsafe_index_add_convolution_mul_relu_sub_24,@"STO_CUDA_ENTRY STV_DEFAULT"
triton_poi_fused__unsafe_index_add_convolution_mul_relu_sub_24:
.text.triton_poi_fused__unsafe_index_add_convolution_mul_relu_sub_24:
[----:B------:R-:W-:Y:S01]  /*0000*/  LDC R1, c[0x0][0x28] ;  /* 0x00000a00ff017b82 */ /* 0x000fe20000000800 */
[----:B------:R-:W1:Y:S07]  /*0010*/  S2R R2, SR_TID.X ;  /* 0x0000000000027919 */ /* 0x000e6e0000002100 */
[----:B------:R-:W2:Y:S01]  /*0020*/  LDC.64 R14, c[0x0][0x218] ;  /* 0x00008600ff0e7b82 */ /* 0x000ea20000000a00 */
[----:B------:R-:W-:Y:S01]  /*0030*/  ULDC.64 UR4, c[0x0][0x208] ;  /* 0x0000820000047ab9 */ /* 0x000fe20000000a00 */
[----:B------:R-:W-:Y:S01]  /*0040*/  ULDC.64 UR6, c[0x0][0x228] ;  /* 0x00008a0000067ab9 */ /* 0x000fe20000000a00 */
[----:B------:R-:W3:Y:S01]  /*0050*/  S2R R0, SR_CTAID.X ;  /* 0x0000000000007919 */ /* 0x000ee20000002500 */
[----:B------:R-:W-:-:S04]  /*0060*/  ULDC.64 UR8, c[0x0][0x238] ;  /* 0x00008e0000087ab9 */ /* 0x000fc80000000a00 */
[----:B------:R-:W4:Y:S08]  /*0070*/  LDC.64 R12, c[0x0][0x240] ;  /* 0x00009000ff0c7b82 */ /* 0x000f300000000a00 */
[----:B------:R-:W5:Y:S08]  /*0080*/  LDC.64 R4, c[0x0][0x220] ;  /* 0x00008800ff047b82 */ /* 0x000f700000000a00 */
[----:B------:R-:W4:Y:S01]  /*0090*/  LDC.64 R8, c[0x0][0x248] ;  /* 0x00009200ff087b82 */ /* 0x000f220000000a00 */
[----:B-1----:R-:W-:-:S05]  /*00a0*/  IMAD.SHL.U32 R2, R2, 0x2, RZ ;  /* 0x0000000202027824 */ /* 0x002fca00078e00ff */
[----:B------:R-:W-:-:S05]  /*00b0*/  LOP3.LUT R3, R2, 0xfe, RZ, 0xc0, !PT ;  /* 0x000000fe02037812 */ /* 0x000fca00078ec0ff */
[----:B---3--:R-:W-:-:S05]  /*00c0*/  IMAD R3, R0, 0x100, R3 ;  /* 0x0000010000037824 */ /* 0x008fca00078e0203 */
[----:B------:R-:W-:-:S04]  /*00d0*/  SHF.R.S32.HI R2, RZ, 0x1f, R3 ;  /* 0x0000001fff027819 */ /* 0x000fc80000011403 */
[----:B------:R-:W-:-:S04]  /*00e0*/  LEA.HI R2, R2, R3, RZ, 0x2 ;  /* 0x0000000302027211 */ /* 0x000fc800078f10ff */
[----:B------:R-:W-:-:S04]  /*00f0*/  SHF.R.S32.HI R27, RZ, 0x2, R2 ;  /* 0x00000002ff1b7819 */ /* 0x000fc80000011402 */
[----:B------:R-:W-:-:S04]  /*0100*/  LEA.HI R6, R27, R27, RZ, 0x2 ;  /* 0x0000001b1b067211 */ /* 0x000fc800078f10ff */
[----:B------:R-:W-:-:S05]  /*0110*/  LOP3.LUT R6, R6, 0xfffffffc, RZ, 0xc0, !PT ;  /* 0xfffffffc06067812 */ /* 0x000fca00078ec0ff */
[----:B------:R-:W-:-:S04]  /*0120*/  IMAD.IADD R27, R27, 0x1, -R6 ;  /* 0x000000011b1b7824 */ /* 0x000fc800078e0a06 */
[----:B--2---:R-:W-:Y:S01]  /*0130*/  IMAD.WIDE R14, R27, 0x8, R14 ;  /* 0x000000081b0e7825 */ /* 0x004fe200078e020e */
[----:B------:R-:W-:-:S05]  /*0140*/  LOP3.LUT R2, R2, 0xfffffffc, RZ, 0xc0, !PT ;  /* 0xfffffffc02027812 */ /* 0x000fca00078ec0ff */
[----:B------:R-:W2:Y:S01]  /*0150*/  LDG.E.EL.64 R14, desc[UR4][R14.64] ;  /* 0x000000040e0e7981 */ /* 0x000ea2000c2e1b00 */
[----:B------:R-:W-:Y:S02]  /*0160*/  IMAD.IADD R17, R3, 0x1, -R2 ;  /* 0x0000000103117824 */ /* 0x000fe400078e0a02 */
[----:B----4-:R-:W-:-:S04]  /*0170*/  IMAD.WIDE R12, R27, 0x8, R12 ;  /* 0x000000081b0c7825 */ /* 0x010fc800078e020c */
[C---:B-----5:R-:W-:Y:S02]  /*0180*/  IMAD.WIDE R4, R17.reuse, 0x8, R4 ;  /* 0x0000000811047825 */ /* 0x060fe400078e0204 */
[----:B------:R-:W3:Y:S04]  /*0190*/  LDG.E.EL.64 R12, desc[UR4][R12.64] ;  /* 0x000000040c0c7981 */ /* 0x000ee8000c2e1b00 */
[----:B------:R-:W4:Y:S01]  /*01a0*/  LDG.E.EL.128 R4, desc[UR4][R4.64] ;  /* 0x0000000404047981 */ /* 0x000f22000c2e1d00 */
[----:B0-----:R-:W-:-:S06]  /*01b0*/  IMAD.WIDE R8, R17, 0x8, R8 ;  /* 0x0000000811087825 */ /* 0x001fcc00078e0208 */
[----:B------:R-:W5:Y:S01]  /*01c0*/  LDG.E.EL.128 R8, desc[UR4][R8.64] ;  /* 0x0000000408087981 */ /* 0x000f62000c2e1d00 */
[----:B------:R-:W-:-:S04]  /*01d0*/  SHF.R.S32.HI R0, RZ, 0x17, R0 ;  /* 0x00000017ff007819 */ /* 0x000fc80000011400 */
[----:B------:R-:W-:-:S04]  /*01e0*/  SGXT R0, R0, 0x1 ;  /* 0x000000010000781a */ /* 0x000fc80000000200 */
[----:B------:R-:W-:Y:S02]  /*01f0*/  LEA.HI R0, R0, R3, RZ, 0x4 ;  /* 0x0000000300007211 */ /* 0x000fe400078f20ff */
[----:B--2---:R-:W-:-:S04]  /*0200*/  SHF.R.U32.HI R19, RZ, 0x1e, R15 ;  /* 0x0000001eff137819 */ /* 0x004fc8000001160f */
[----:B------:R-:W-:-:S04]  /*0210*/  LOP3.LUT R19, R19, 0x2, RZ, 0xc0, !PT ;  /* 0x0000000213137812 */ /* 0x000fc800078ec0ff */
[----:B------:R-:W-:Y:S02]  /*0220*/  IADD3 R16, P0, R14, R19, RZ ;  /* 0x000000130e107210 */ /* 0x000fe40007f1e0ff */
[--C-:B------:R-:W-:Y:S02]  /*0230*/  SHF.R.S32.HI R19, RZ, 0x4, R0.reuse ;  /* 0x00000004ff137819 */ /* 0x100fe40000011400 */
[----:B------:R-:W-:Y:S01]  /*0240*/  SHF.R.S32.HI R0, RZ, 0x1f, R0 ;  /* 0x0000001fff007819 */ /* 0x000fe20000011400 */
[----:B------:R-:W-:Y:S01]  /*0250*/  IMAD.X R25, RZ, RZ, R15, P0 ;  /* 0x000000ffff197224 */ /* 0x000fe200000e060f */
[----:B---3--:R-:W-:Y:S01]  /*0260*/  SHF.R.U32.HI R15, RZ, 0x1e, R13 ;  /* 0x0000001eff0f7819 */ /* 0x008fe2000001160d */
[----:B------:R-:W-:Y:S01]  /*0270*/  IMAD.SHL.U32 R23, R19, 0x4, RZ ;  /* 0x0000000413177824 */ /* 0x000fe200078e00ff */
[----:B----4-:R-:W-:Y:S02]  /*0280*/  SHF.R.U32.HI R21, RZ, 0x1e, R5 ;  /* 0x0000001eff157819 */ /* 0x010fe40000011605 */
[----:B------:R-:W-:-:S02]  /*0290*/  LOP3.LUT R15, R15, 0x2, RZ, 0xc0, !PT ;  /* 0x000000020f0f7812 */ /* 0x000fc400078ec0ff */
[----:B------:R-:W-:Y:S02]  /*02a0*/  LOP3.LUT R21, R21, 0x2, RZ, 0xc0, !PT ;  /* 0x0000000215157812 */ /* 0x000fe400078ec0ff */
[----:B------:R-:W-:Y:S02]  /*02b0*/  IADD3 R2, P2, R12, R15, RZ ;  /* 0x0000000f0c027210 */ /* 0x000fe40007f5e0ff */
[----:B------:R-:W-:Y:S02]  /*02c0*/  LEA.HI R12, R0, R19, RZ, 0x8 ;  /* 0x00000013000c7211 */ /* 0x000fe400078f40ff */
[----:B------:R-:W-:Y:S01]  /*02d0*/  IADD3 R0, P0, R4, R21, RZ ;  /* 0x0000001504007210 */ /* 0x000fe20007f1e0ff */
[----:B------:R-:W-:Y:S01]  /*02e0*/  IMAD.X R13, RZ, RZ, R13, P2 ;  /* 0x000000ffff0d7224 */ /* 0x000fe200010e060d */
[----:B------:R-:W-:Y:S02]  /*02f0*/  SHF.R.S32.HI R22, RZ, 0x1f, R23 ;  /* 0x0000001fff167819 */ /* 0x000fe40000011417 */
[----:B------:R-:W-:Y:S01]  /*0300*/  LEA R18, P1, R16, R23, 0x1 ;  /* 0x0000001710127211 */ /* 0x000fe200078208ff */
[----:B------:R-:W-:Y:S01]  /*0310*/  IMAD.X R5, RZ, RZ, R5, P0 ;  /* 0x000000ffff057224 */ /* 0x000fe200000e0605 */
[----:B------:R-:W-:-:S02]  /*0320*/  SHF.R.U32.HI R4, RZ, 0x1e, R7 ;  /* 0x0000001eff047819 */ /* 0x000fc40000011607 */
[-C--:B------:R-:W-:Y:S02]  /*0330*/  LEA.HI.X R16, R16, R22.reuse, R25, 0x1, P1 ;  /* 0x0000001610107211 */ /* 0x080fe400008f0c19 */
[----:B------:R-:W-:Y:S02]  /*0340*/  IADD3 R28, P0, R18, R0, RZ ;  /* 0x00000000121c7210 */ /* 0x000fe40007f1e0ff */
[----:B------:R-:W-:Y:S02]  /*0350*/  LEA R23, P1, R2, R23, 0x1 ;  /* 0x0000001702177211 */ /* 0x000fe400078208ff */
[----:B------:R-:W-:Y:S01]  /*0360*/  LOP3.LUT R12, R12, 0xffffff00, RZ, 0xc0, !PT ;  /* 0xffffff000c0c7812 */ /* 0x000fe200078ec0ff */
[----:B------:R-:W-:Y:S01]  /*0370*/  IMAD.X R15, R16, 0x1, R5, P0 ;  /* 0x00000001100f7824 */ /* 0x000fe200000e0605 */
[----:B------:R-:W-:Y:S02]  /*0380*/  LEA.HI.X R22, R2, R22, R13, 0x1, P1 ;  /* 0x0000001602167211 */ /* 0x000fe400008f0c0d */
[----:B------:R-:W-:Y:S01]  /*0390*/  LOP3.LUT R13, R4, 0x2, RZ, 0xc0, !PT ;  /* 0x00000002040d7812 */ /* 0x000fe200078ec0ff */
[----:B------:R-:W-:Y:S01]  /*03a0*/  IMAD.IADD R19, R19, 0x1, -R12 ;  /* 0x0000000113137824 */ /* 0x000fe200078e0a0c */
[C---:B------:R-:W-:Y:S01]  /*03b0*/  SHF.L.U64.HI R4, R28.reuse, 0x2, R15 ;  /* 0x000000021c047819 */ /* 0x040fe2000001020f */
[----:B------:R-:W-:Y:S01]  /*03c0*/  IMAD.SHL.U32 R28, R28, 0x4, RZ ;  /* 0x000000041c1c7824 */ /* 0x000fe200078e00ff */
[----:B------:R-:W-:-:S02]  /*03d0*/  IADD3 R14, P2, R23, R0, RZ ;  /* 0x00000000170e7210 */ /* 0x000fc40007f5e0ff */
[----:B------:R-:W-:Y:S02]  /*03e0*/  IADD3 R2, P0, R6, R13, RZ ;  /* 0x0000000d06027210 */ /* 0x000fe40007f1e0ff */
[----:B------:R-:W-:Y:S01]  /*03f0*/  IADD3 R12, P1, R28, UR6, RZ ;  /* 0x000000061c0c7c10 */ /* 0x000fe2000ff3e0ff */
[----:B------:R-:W-:Y:S01]  /*0400*/  IMAD.X R5, R22, 0x1, R5, P2 ;  /* 0x0000000116057824 */ /* 0x000fe200010e0605 */
[----:B------:R-:W-:Y:S01]  /*0410*/  IADD3 R28, P2, R28, UR8, RZ ;  /* 0x000000081c1c7c10 */ /* 0x000fe2000ff5e0ff */
[C---:B------:R-:W-:Y:S01]  /*0420*/  IMAD.SHL.U32 R20, R14.reuse, 0x4, RZ ;  /* 0x000000040e147824 */ /* 0x040fe200078e00ff */
[----:B------:R-:W-:Y:S01]  /*0430*/  IADD3.X R13, R4, UR7, RZ, P1, !PT ;  /* 0x00000007040d7c10 */ /* 0x000fe20008ffe4ff */
[----:B------:R-:W-:Y:S01]  /*0440*/  IMAD.X R0, RZ, RZ, R7, P0 ;  /* 0x000000ffff007224 */ /* 0x000fe200000e0607 */
[----:B------:R-:W-:Y:S02]  /*0450*/  SHF.L.U64.HI R6, R14, 0x2, R5 ;  /* 0x000000020e067819 */ /* 0x000fe40000010205 */
[----:B------:R-:W-:Y:S01]  /*0460*/  IADD3 R24, P1, R20, UR6, RZ ;  /* 0x0000000614187c10 */ /* 0x000fe2000ff3e0ff */
[----:B------:R-:W2:Y:S01]  /*0470*/  LDG.E.EL R5, desc[UR4][R12.64] ;  /* 0x000000040c057981 */ /* 0x000ea2000c2e1900 */
[----:B------:R-:W-:-:S02]  /*0480*/  IADD3.X R29, R4, UR9, RZ, P2, !PT ;  /* 0x00000009041d7c10 */ /* 0x000fc400097fe4ff */
[----:B------:R-:W-:Y:S02]  /*0490*/  IADD3.X R25, R6, UR7, RZ, P1, !PT ;  /* 0x0000000706197c10 */ /* 0x000fe40008ffe4ff */
[----:B------:R-:W-:Y:S01]  /*04a0*/  IADD3 R14, P0, R18, R2, RZ ;  /* 0x00000002120e7210 */ /* 0x000fe20007f1e0ff */
[----:B------:R0:W3:Y:S01]  /*04b0*/  LDG.E.EL R4, desc[UR4][R28.64] ;  /* 0x000000041c047981 */ /* 0x0000e2000c2e1900 */
[----:B------:R-:W-:-:S03]  /*04c0*/  IADD3 R20, P2, R20, UR8, RZ ;  /* 0x0000000814147c10 */ /* 0x000fc6000ff5e0ff */
[----:B------:R1:W4:Y:S01]  /*04d0*/  LDG.E.EL R7, desc[UR4][R24.64] ;  /* 0x0000000418077981 */ /* 0x000322000c2e1900 */
[--C-:B------:R-:W-:Y:S02]  /*04e0*/  IMAD.X R15, R16, 0x1, R0.reuse, P0 ;  /* 0x00000001100f7824 */ /* 0x100fe400000e0600 */
[C---:B0-----:R-:W-:Y:S01]  /*04f0*/  IMAD.SHL.U32 R28, R14.reuse, 0x4, RZ ;  /* 0x000000040e1c7824 */ /* 0x041fe200078e00ff */
[----:B-1----:R-:W-:Y:S02]  /*0500*/  IADD3 R24, P1, R23, R2, RZ ;  /* 0x0000000217187210 */ /* 0x002fe40007f3e0ff */
[----:B------:R-:W-:Y:S02]  /*0510*/  IADD3.X R21, R6, UR9, RZ, P2, !PT ;  /* 0x0000000906157c10 */ /* 0x000fe400097fe4ff */
[----:B------:R-:W-:Y:S01]  /*0520*/  SHF.L.U64.HI R26, R14, 0x2, R15 ;  /* 0x000000020e1a7819 */ /* 0x000fe2000001020f */
[----:B------:R-:W-:Y:S01]  /*0530*/  IMAD.X R2, R22, 0x1, R0, P1 ;  /* 0x0000000116027824 */ /* 0x000fe200008e0600 */
[----:B------:R-:W-:Y:S01]  /*0540*/  IADD3 R12, P0, R28, UR6, RZ ;  /* 0x000000061c0c7c10 */ /* 0x000fe2000ff1e0ff */
[----:B------:R-:W0:Y:S01]  /*0550*/  LDC.64 R14, c[0x0][0x230] ;  /* 0x00008c00ff0e7b82 */ /* 0x000e220000000a00 */
[----:B------:R-:W-:Y:S01]  /*0560*/  IADD3 R28, P1, R28, UR8, RZ ;  /* 0x000000081c1c7c10 */ /* 0x000fe2000ff3e0ff */
[C---:B------:R-:W-:Y:S01]  /*0570*/  IMAD.SHL.U32 R25, R24.reuse, 0x4, RZ ;  /* 0x0000000418197824 */ /* 0x040fe200078e00ff */
[----:B------:R1:W2:Y:S01]  /*0580*/  LDG.E.EL R6, desc[UR4][R20.64] ;  /* 0x0000000414067981 */ /* 0x0002a2000c2e1900 */
[----:B------:R-:W-:-:S02]  /*0590*/  SHF.L.U64.HI R2, R24, 0x2, R2 ;  /* 0x0000000218027819 */ /* 0x000fc40000010202 */
[----:B------:R-:W-:Y:S02]  /*05a0*/  IADD3.X R29, R26, UR9, RZ, P1, !PT ;  /* 0x000000091a1d7c10 */ /* 0x000fe40008ffe4ff */
[----:B------:R-:W-:Y:S02]  /*05b0*/  IADD3.X R13, R26, UR7, RZ, P0, !PT ;  /* 0x000000071a0d7c10 */ /* 0x000fe400087fe4ff */
[----:B-----5:R-:W-:Y:S02]  /*05c0*/  SHF.R.U32.HI R26, RZ, 0x1e, R9 ;  /* 0x0000001eff1a7819 */ /* 0x020fe40000011609 */
[----:B-1----:R-:W-:Y:S01]  /*05d0*/  IADD3 R20, P1, R25, UR8, RZ ;  /* 0x0000000819147c10 */ /* 0x002fe2000ff3e0ff */
[----:B------:R-:W5:Y:S01]  /*05e0*/  LDG.E.EL R0, desc[UR4][R12.64] ;  /* 0x000000040c007981 */ /* 0x000f62000c2e1900 */
[----:B------:R-:W-:Y:S02]  /*05f0*/  IADD3 R24, P0, R25, UR6, RZ ;  /* 0x0000000619187c10 */ /* 0x000fe4000ff1e0ff */
[----:B------:R-:W-:-:S02]  /*0600*/  IADD3.X R21, R2, UR9, RZ, P1, !PT ;  /* 0x0000000902157c10 */ /* 0x000fc40008ffe4ff */
[----:B------:R-:W-:Y:S02]  /*0610*/  LOP3.LUT R26, R26, 0x2, RZ, 0xc0, !PT ;  /* 0x000000021a1a7812 */ /* 0x000fe400078ec0ff */
[----:B------:R-:W-:Y:S02]  /*0620*/  IADD3.X R25, R2, UR7, RZ, P0, !PT ;  /* 0x0000000702197c10 */ /* 0x000fe400087fe4ff */
[----:B------:R-:W-:Y:S01]  /*0630*/  IADD3 R26, P0, R8, R26, RZ ;  /* 0x0000001a081a7210 */ /* 0x000fe20007f1e0ff */
[----:B------:R1:W2:Y:S04]  /*0640*/  LDG.E.EL R12, desc[UR4][R20.64] ;  /* 0x00000004140c7981 */ /* 0x0002a8000c2e1900 */
[----:B------:R0:W2:Y:S01]  /*0650*/  LDG.E.EL R13, desc[UR4][R28.64] ;  /* 0x000000041c0d7981 */ /* 0x0000a2000c2e1900 */
[----:B------:R-:W-:-:S02]  /*0660*/  IMAD.X R9, RZ, RZ, R9, P0 ;  /* 0x000000ffff097224 */ /* 0x000fc400000e0609 */
[----:B0-----:R-:W-:Y:S01]  /*0670*/  IMAD.WIDE R14, R19, 0x4, R14 ;  /* 0x00000004130e7825 */ /* 0x001fe200078e020e */
[----:B------:R0:W2:Y:S01]  /*0680*/  LDG.E.EL R2, desc[UR4][R24.64] ;  /* 0x0000000418027981 */ /* 0x0000a2000c2e1900 */
[----:B-1----:R-:W-:-:S04]  /*0690*/  SHF.R.U32.HI R20, RZ, 0x1e, R11 ;  /* 0x0000001eff147819 */ /* 0x002fc8000001160b */
[----:B------:R-:W-:Y:S02]  /*06a0*/  LOP3.LUT R8, R20, 0x2, RZ, 0xc0, !PT ;  /* 0x0000000214087812 */ /* 0x000fe400078ec0ff */
[----:B------:R-:W-:Y:S02]  /*06b0*/  IADD3 R29, P1, R26, R23, RZ ;  /* 0x000000171a1d7210 */ /* 0x000fe40007f3e0ff */
[----:B------:R-:W-:Y:S02]  /*06c0*/  IADD3 R28, P0, R10, R8, RZ ;  /* 0x000000080a1c7210 */ /* 0x000fe40007f1e0ff */
[----:B------:R-:W-:Y:S01]  /*06d0*/  IADD3 R26, P2, R26, R18, RZ ;  /* 0x000000121a1a7210 */ /* 0x000fe20007f5e0ff */
[----:B------:R-:W-:Y:S01]  /*06e0*/  IMAD.X R10, R9, 0x1, R22, P1 ;  /* 0x00000001090a7824 */ /* 0x000fe200008e0616 */
[----:B------:R1:W2:Y:S01]  /*06f0*/  LDG.E.EL R8, desc[UR4][R14.64] ;  /* 0x000000040e087981 */ /* 0x0002a2000c2e1900 */
[C---:B------:R-:W-:Y:S02]  /*0700*/  IMAD.SHL.U32 R20, R29.reuse, 0x4, RZ ;  /* 0x000000041d147824 */ /* 0x040fe400078e00ff */
[----:B0-----:R-:W-:Y:S01]  /*0710*/  IMAD.X R25, RZ, RZ, R11, P0 ;  /* 0x000000ffff197224 */ /* 0x001fe200000e060b */
[----:B------:R-:W-:-:S02]  /*0720*/  SHF.L.U64.HI R21, R29, 0x2, R10 ;  /* 0x000000021d157819 */ /* 0x000fc4000001020a */
[----:B------:R-:W-:Y:S01]  /*0730*/  IADD3 R10, P1, R20, UR6, RZ ;  /* 0x00000006140a7c10 */ /* 0x000fe2000ff3e0ff */
[--C-:B------:R-:W-:Y:S01]  /*0740*/  IMAD.X R9, R9, 0x1, R16.reuse, P2 ;  /* 0x0000000109097824 */ /* 0x100fe200010e0610 */
[----:B------:R-:W-:Y:S02]  /*0750*/  IADD3 R18, P3, R28, R18, RZ ;  /* 0x000000121c127210 */ /* 0x000fe40007f7e0ff */
[----:B-1----:R-:W-:Y:S01]  /*0760*/  IADD3 R14, P0, R28, R23, RZ ;  /* 0x000000171c0e7210 */ /* 0x002fe20007f1e0ff */
[C---:B------:R-:W-:Y:S01]  /*0770*/  IMAD.SHL.U32 R24, R26.reuse, 0x4, RZ ;  /* 0x000000041a187824 */ /* 0x040fe200078e00ff */
[----:B------:R-:W-:Y:S01]  /*0780*/  IADD3.X R11, R21, UR7, RZ, P1, !PT ;  /* 0x00000007150b7c10 */ /* 0x000fe20008ffe4ff */
[C---:B------:R-:W-:Y:S02]  /*0790*/  IMAD.X R15, R25.reuse, 0x1, R16, P3 ;  /* 0x00000001190f7824 */ /* 0x040fe400018e0610 */
[----:B------:R-:W-:Y:S01]  /*07a0*/  IMAD.X R23, R25, 0x1, R22, P0 ;  /* 0x0000000119177824 */ /* 0x000fe200000e0616 */
[----:B------:R-:W-:-:S02]  /*07b0*/  SHF.L.U64.HI R16, R26, 0x2, R9 ;  /* 0x000000021a107819 */ /* 0x000fc40000010209 */
[----:B------:R0:W3:Y:S01]  /*07c0*/  LDG.E.EL R9, desc[UR4][R10.64] ;  /* 0x000000040a097981 */ /* 0x0000e2000c2e1900 */
[----:B------:R-:W-:Y:S02]  /*07d0*/  IADD3 R22, P1, R24, UR6, RZ ;  /* 0x0000000618167c10 */ /* 0x000fe4000ff3e0ff */
[----:B------:R-:W-:Y:S02]  /*07e0*/  IADD3 R20, P0, R20, UR8, RZ ;  /* 0x0000000814147c10 */ /* 0x000fe4000ff1e0ff */
[----:B------:R-:W-:Y:S02]  /*07f0*/  IADD3 R24, P2, R24, UR8, RZ ;  /* 0x0000000818187c10 */ /* 0x000fe4000ff5e0ff */
[C---:B0-----:R-:W-:Y:S01]  /*0800*/  SHF.L.U64.HI R11, R14.reuse, 0x2, R23 ;  /* 0x000000020e0b7819 */ /* 0x041fe20000010217 */
[----:B------:R-:W-:Y:S01]  /*0810*/  IMAD.SHL.U32 R14, R14, 0x4, RZ ;  /* 0x000000040e0e7824 */ /* 0x000fe200078e00ff */
[----:B------:R-:W-:Y:S02]  /*0820*/  IADD3.X R21, R21, UR9, RZ, P0, !PT ;  /* 0x0000000915157c10 */ /* 0x000fe400087fe4ff */
[----:B------:R-:W-:-:S02]  /*0830*/  IADD3.X R23, R16, UR7, RZ, P1, !PT ;  /* 0x0000000710177c10 */ /* 0x000fc40008ffe4ff */
[----:B------:R-:W-:Y:S01]  /*0840*/  IADD3.X R25, R16, UR9, RZ, P2, !PT ;  /* 0x0000000910197c10 */ /* 0x000fe200097fe4ff */
[----:B------:R0:W3:Y:S01]  /*0850*/  LDG.E.EL R26, desc[UR4][R20.64] ;  /* 0x00000004141a7981 */ /* 0x0000e2000c2e1900 */
[----:B------:R-:W-:Y:S02]  /*0860*/  IADD3 R28, P0, R14, UR6, RZ ;  /* 0x000000060e1c7c10 */ /* 0x000fe4000ff1e0ff */
[----:B------:R-:W-:Y:S01]  /*0870*/  IADD3 R10, P1, R14, UR8, RZ ;  /* 0x000000080e0a7c10 */ /* 0x000fe2000ff3e0ff */
[----:B------:R-:W3:Y:S01]  /*0880*/  LDG.E.EL R24, desc[UR4][R24.64] ;  /* 0x0000000418187981 */ /* 0x000ee2000c2e1900 */
[C---:B------:R-:W-:Y:S02]  /*0890*/  SHF.L.U64.HI R16, R18.reuse, 0x2, R15 ;  /* 0x0000000212107819 */ /* 0x040fe4000001020f */
[----:B------:R-:W1:Y:S01]  /*08a0*/  LDC.64 R14, c[0x0][0x258] ;  /* 0x00009600ff0e7b82 */ /* 0x000e620000000a00 */
[----:B------:R-:W-:Y:S01]  /*08b0*/  IMAD.SHL.U32 R18, R18, 0x4, RZ ;  /* 0x0000000412127824 */ /* 0x000fe200078e00ff */
[----:B------:R-:W-:Y:S01]  /*08c0*/  IADD3.X R29, R11, UR7, RZ, P0, !PT ;  /* 0x000000070b1d7c10 */ /* 0x000fe200087fe4ff */
[----:B------:R-:W3:Y:S01]  /*08d0*/  LDG.E.EL R23, desc[UR4][R22.64] ;  /* 0x0000000416177981 */ /* 0x000ee2000c2e1900 */
[----:B------:R-:W-:-:S02]  /*08e0*/  IADD3.X R11, R11, UR9, RZ, P1, !PT ;  /* 0x000000090b0b7c10 */ /* 0x000fc40008ffe4ff */
[----:B0-----:R-:W-:Y:S01]  /*08f0*/  IADD3 R20, P0, R18, UR6, RZ ;  /* 0x0000000612147c10 */ /* 0x001fe2000ff1e0ff */
[----:B------:R0:W3:Y:S03]  /*0900*/  LDG.E.EL R25, desc[UR4][R28.64] ;  /* 0x000000041c197981 */ /* 0x0000e6000c2e1900 */
[----:B------:R-:W-:Y:S01]  /*0910*/  IADD3.X R21, R16, UR7, RZ, P0, !PT ;  /* 0x0000000710157c10 */ /* 0x000fe200087fe4ff */
[----:B------:R0:W3:Y:S02]  /*0920*/  LDG.E.EL R22, desc[UR4][R10.64] ;  /* 0x000000040a167981 */ /* 0x0000e4000c2e1900 */
[----:B0-----:R-:W-:-:S03]  /*0930*/  IADD3 R28, P0, R18, UR8, RZ ;  /* 0x00000008121c7c10 */ /* 0x001fc6000ff1e0ff */
[----:B------:R-:W3:Y:S01]  /*0940*/  LDG.E.EL R21, desc[UR4][R20.64] ;  /* 0x0000000414157981 */ /* 0x000ee2000c2e1900 */
[----:B------:R-:W-:Y:S01]  /*0950*/  IADD3.X R29, R16, UR9, RZ, P0, !PT ;  /* 0x00000009101d7c10 */ /* 0x000fe200087fe4ff */
[----:B------:R-:W0:Y:S04]  /*0960*/  LDC.64 R10, c[0x0][0x268] ;  /* 0x00009a00ff0a7b82 */ /* 0x000e280000000a00 */
[----:B------:R1:W3:Y:S02]  /*0970*/  LDG.E.EL R20, desc[UR4][R28.64] ;  /* 0x000000041c147981 */ /* 0x0002e4000c2e1900 */
[----:B-1----:R-:W-:Y:S02]  /*0980*/  IMAD.WIDE R28, R27, 0x4, R14 ;  /* 0x000000041b1c7825 */ /* 0x002fe400078e020e */
[----:B------:R-:W1:Y:S03]  /*0990*/  LDC.64 R14, c[0x0][0x250] ;  /* 0x00009400ff0e7b82 */ /* 0x000e660000000a00 */
[----:B------:R-:W3:Y:S01]  /*09a0*/  LDG.E.EL R18, desc[UR4][R28.64] ;  /* 0x000000041c127981 */ /* 0x000ee2000c2e1900 */
[----:B0-----:R-:W-:-:S05]  /*09b0*/  IMAD.WIDE R10, R19, 0x4, R10 ;  /* 0x00000004130a7825 */ /* 0x001fca00078e020a */
[----:B------:R0:W3:Y:S02]  /*09c0*/  LDG.E.EL R19, desc[UR4][R10.64] ;  /* 0x000000040a137981 */ /* 0x0000e4000c2e1900 */
[----:B0-----:R-:W0:Y:S01]  /*09d0*/  LDC.64 R10, c[0x0][0x260] ;  /* 0x00009800ff0a7b82 */ /* 0x001e220000000a00 */
[----:B-1----:R-:W-:-:S07]  /*09e0*/  IMAD.WIDE R14, R17, 0x4, R14 ;  /* 0x00000004110e7825 */ /* 0x002fce00078e020e */
[----:B------:R-:W1:Y:S01]  /*09f0*/  LDC.64 R16, c[0x0][0x270] ;  /* 0x00009c00ff107b82 */ /* 0x000e620000000a00 */
[----:B------:R-:W3:Y:S01]  /*0a00*/  LDG.E.EL.64 R14, desc[UR4][R14.64] ;  /* 0x000000040e0e7981 */ /* 0x000ee2000c2e1b00 */
[----:B0-----:R-:W-:-:S06]  /*0a10*/  IMAD.WIDE R10, R3, 0x4, R10 ;  /* 0x00000004030a7825 */ /* 0x001fcc00078e020a */
[----:B------:R-:W3:Y:S01]  /*0a20*/  LDG.E.64 R10, desc[UR4][R10.64] ;  /* 0x000000040a0a7981 */ /* 0x000ee2000c1e1b00 */
[----:B-1----:R-:W-:-:S06]  /*0a30*/  IMAD.WIDE R16, R3, 0x4, R16 ;  /* 0x0000000403107825 */ /* 0x002fcc00078e0210 */
[----:B------:R-:W3:Y:S01]  /*0a40*/  LDG.E.64 R16, desc[UR4][R16.64] ;  /* 0x0000000410107981 */ /* 0x000ee2000c1e1b00 */
[C---:B--2---:R-:W-:Y:S01]  /*0a50*/  FADD R5, R8.reuse, R5 ;  /* 0x0000000508057221 */ /* 0x044fe20000000000 */
[C---:B----4-:R-:W-:Y:S01]  /*0a60*/  FADD R7, R8.reuse, R7 ;  /* 0x0000000708077221 */ /* 0x050fe20000000000 */
[----:B-----5:R-:W-:Y:S02]  /*0a70*/  FADD R0, R8, R0 ;  /* 0x0000000008007221 */ /* 0x020fe40000000000 */
[----:B---3--:R-:W-:Y:S01]  /*0a80*/  FADD R5, R4, R5 ;  /* 0x0000000504057221 */ /* 0x008fe20000000000 */
[----:B------:R-:W-:Y:S01]  /*0a90*/  FADD R7, R6, R7 ;  /* 0x0000000706077221 */ /* 0x000fe20000000000 */
[----:B------:R-:W-:Y:S01]  /*0aa0*/  FADD R0, R13, R0 ;  /* 0x000000000d007221 */ /* 0x000fe20000000000 */
[----:B------:R-:W-:-:S04]  /*0ab0*/  FADD R9, R8, R9 ;  /* 0x0000000908097221 */ /* 0x000fc80000000000 */
[----:B------:R-:W-:Y:S01]  /*0ac0*/  FADD R26, R26, R9 ;  /* 0x000000091a1a7221 */ /* 0x000fe20000000000 */
[C---:B------:R-:W-:Y:S01]  /*0ad0*/  FADD R9, R8.reuse, R2 ;  /* 0x0000000208097221 */ /* 0x040fe20000000000 */
[C---:B------:R-:W-:Y:S01]  /*0ae0*/  FADD R23, R8.reuse, R23 ;  /* 0x0000001708177221 */ /* 0x040fe20000000000 */
[----:B------:R-:W-:-:S03]  /*0af0*/  FADD R25, R8, R25 ;  /* 0x0000001908197221 */ /* 0x000fc60000000000 */
[----:B------:R-:W-:Y:S01]  /*0b00*/  FADD R24, R24, R23 ;  /* 0x0000001718187221 */ /* 0x000fe20000000000 */
[----:B------:R-:W-:Y:S01]  /*0b10*/  FADD R12, R12, R9 ;  /* 0x000000090c0c7221 */ /* 0x000fe20000000000 */
[----:B------:R-:W-:Y:S02]  /*0b20*/  FADD R26, -R7, R26 ;  /* 0x0000001a071a7221 */ /* 0x000fe40000000100 */
[----:B------:R-:W-:Y:S01]  /*0b30*/  FADD R24, -R5, R24 ;  /* 0x0000001805187221 */ /* 0x000fe20000000100 */
[----:B------:R-:W-:Y:S01]  /*0b40*/  FADD R25, R22, R25 ;  /* 0x0000001916197221 */ /* 0x000fe20000000000 */
[----:B------:R-:W-:Y:S02]  /*0b50*/  FADD R21, R8, R21 ;  /* 0x0000001508157221 */ /* 0x000fe40000000000 */
[----:B------:R-:W0:Y:S01]  /*0b60*/  LDC.64 R8, c[0x0][0x210] ;  /* 0x00008400ff087b82 */ /* 0x000e220000000a00 */
[----:B------:R-:W-:Y:S01]  /*0b70*/  FADD R25, -R12, R25 ;  /* 0x000000190c197221 */ /* 0x000fe20000000100 */
[----:B------:R-:W-:-:S04]  /*0b80*/  FADD R21, R20, R21 ;  /* 0x0000001514157221 */ /* 0x000fc80000000000 */
[----:B------:R-:W-:Y:S01]  /*0b90*/  FADD R21, -R0, R21 ;  /* 0x0000001500157221 */ /* 0x000fe20000000100 */
[----:B0-----:R-:W-:-:S04]  /*0ba0*/  IMAD.WIDE R8, R3, 0x4, R8 ;  /* 0x0000000403087825 */ /* 0x001fc800078e0208 */
[C---:B------:R-:W-:Y:S01]  /*0bb0*/  FFMA R7, R14.reuse, R26, R7 ;  /* 0x0000001a0e077223 */ /* 0x040fe20000000007 */
[----:B------:R-:W-:Y:S01]  /*0bc0*/  FFMA R24, R14, R24, R5 ;  /* 0x000000180e187223 */ /* 0x000fe20000000005 */
[C---:B------:R-:W-:Y:S01]  /*0bd0*/  FFMA R25, R15.reuse, R25, R12 ;  /* 0x000000190f197223 */ /* 0x040fe2000000000c */
[----:B------:R-:W-:Y:S02]  /*0be0*/  FFMA R0, R15, R21, R0 ;  /* 0x000000150f007223 */ /* 0x000fe40000000000 */
[----:B------:R-:W-:Y:S02]  /*0bf0*/  FADD R24, -R7, R24 ;  /* 0x0000001807187221 */ /* 0x000fe40000000100 */
[----:B------:R-:W-:Y:S02]  /*0c00*/  FADD R0, -R25, R0 ;  /* 0x0000000019007221 */ /* 0x000fe40000000100 */
[C---:B------:R-:W-:Y:S02]  /*0c10*/  FFMA R24, R18.reuse, R24, R7 ;  /* 0x0000001812187223 */ /* 0x040fe40000000007 */
[----:B------:R-:W-:Y:S01]  /*0c20*/  FFMA R0, R18, R0, R25 ;  /* 0x0000000012007223 */ /* 0x000fe20000000019 */
[--C-:B------:R-:W-:Y:S01]  /*0c30*/  FADD R5, R10, R19.reuse ;  /* 0x000000130a057221 */ /* 0x100fe20000000000 */
[----:B------:R-:W-:-:S03]  /*0c40*/  FADD R2, R11, R19 ;  /* 0x000000130b027221 */ /* 0x000fc60000000000 */
[----:B------:R-:W-:Y:S01]  /*0c50*/  FADD R5, R16, R5 ;  /* 0x0000000510057221 */ /* 0x000fe20000000000 */
[----:B------:R-:W-:-:S04]  /*0c60*/  FADD R17, R17, R2 ;  /* 0x0000000211117221 */ /* 0x000fc80000000000 */
[----:B------:R-:W-:Y:S01]  /*0c70*/  FSETP.GEU.AND P0, PT, R5, -R24, PT ;  /* 0x800000180500720b */ /* 0x000fe20003f0e000 */
[----:B------:R-:W-:Y:S01]  /*0c80*/  FADD R5, R24, R5 ;  /* 0x0000000518057221 */ /* 0x000fe20000000000 */
[----:B------:R-:W-:Y:S01]  /*0c90*/  FADD R2, R0, R17 ;  /* 0x0000001100027221 */ /* 0x000fe20000000000 */
[----:B------:R-:W-:-:S03]  /*0ca0*/  FSETP.GEU.AND P1, PT, R17, -R0, PT ;  /* 0x800000001100720b */ /* 0x000fc60003f2e000 */
[----:B------:R-:W-:Y:S02]  /*0cb0*/  FSEL R4, R5, RZ, P0 ;  /* 0x000000ff05047208 */ /* 0x000fe40000000000 */
[----:B------:R-:W-:-:S05]  /*0cc0*/  FSEL R5, R2, RZ, P1 ;  /* 0x000000ff02057208 */ /* 0x000fca0000800000 */
[----:B------:R-:W-:Y:S01]  /*0cd0*/  STG.E.64 desc[UR4][R8.64], R4 ;  /* 0x0000000408007986 */ /* 0x000fe2000c101b04 */
[----:B------:R-:W-:Y:S05]  /*0ce0*/  EXIT ;  /* 0x000000000000794d */ /* 0x000fea0003800000 */
.L_x_0:
[----:B------:R-:W-:-:S00]  /*0cf0*/  BRA `(.L_x_0) ;  /* 0xfffffffc00fc7947 */ /* 0x000fc0000383ffff */
[----:B------:R-:W-:-:S00]  /*0d00*/  NOP ;  /* 0x0000000000007918 */ /* 0x000fc00000000000 */
[----:B------:R-:W-:-:S00]  /*0d10*/  NOP ;  /* 0x0000000000007918 */ /* 0x000fc00000000000 */
[----:B------:R-:W-:-:S00]  /*0d20*/  NOP ;  /* 0x0000000000007918 */ /* 0x000fc00000000000 */
[----:B------:R-:W-:-:S00]  /*0d30*/  NOP ;  /* 0x0000000000007918 */ /* 0x000fc00000000000 */
[----:B------:R-:W-:-:S00]  /*0d40*/  NOP ;  /* 0x0000000000007918 */ /* 0x000fc00000000000 */
[----:B------:R-:W-:-:S00]  /*0d50*/  NOP ;  /* 0x0000000000007918 */ /* 0x000fc00000000000 */
[----:B------:R-:W-:-:S00]  /*0d60*/  NOP ;  /* 0x0000000000007918 */ /* 0x000fc00000000000 */
[----:B------:R-:W-:-:S00]  /*0d70*/  NOP ;  /* 0x0000000000007918 */ /* 0x000fc00000000000 */
.L_x_1:


//--------------------- .nv.constant0.triton_poi_fused__unsafe_index_add_convolution_mul_relu_sub_24 --------------------------
	.section	.nv.constant0.triton_poi_fused__unsafe_index_add_convolution_mul_relu_sub_24,"a",@progbits
	.sectionflags	@""
	.align	4
.nv.constant0.triton_poi_fused__unsafe_index_add_convolution_mul_relu_sub_24:
	.zero		636
